//
// Generated by NVIDIA NVVM Compiler
//
// Compiler Build ID: CL-36424714
// Cuda compilation tools, release 13.0, V13.0.88
// Based on NVVM 20.0.0
//

.version 9.0
.target sm_100
.address_size 64

	// .globl	default_function_kernel

.visible .entry default_function_kernel(
	.param .u64 .ptr .align 1 default_function_kernel_param_0,
	.param .u64 .ptr .align 1 default_function_kernel_param_1
)
.maxntid 64
{
	.reg .pred 	%p<2>;
	.reg .b32 	%r<8>;
	.reg .b32 	%f<4>;
	.reg .b64 	%rd<8>;

	ld.param.u64 	%rd1, [default_function_kernel_param_0];
	ld.param.u64 	%rd2, [default_function_kernel_param_1];
	mov.u32 	%r1, %ctaid.x;
	shl.b32 	%r3, %r1, 3;
	mov.u32 	%r2, %tid.x;
	shr.u32 	%r4, %r2, 3;
	or.b32  	%r5, %r3, %r4;
	setp.gt.u32 	%p1, %r5, 1544264;
	@%p1 bra 	$L__BB0_2;
	cvta.to.global.u64 	%rd3, %rd2;
	cvta.to.global.u64 	%rd4, %rd1;
	shl.b32 	%r6, %r1, 6;
	or.b32  	%r7, %r6, %r2;
	mul.wide.u32 	%rd5, %r7, 4;
	add.s64 	%rd6, %rd3, %rd5;
	ld.global.nc.f32 	%f1, [%rd6];
	mul.f32 	%f2, %f1, 0f3FB8AA3B;
	ex2.approx.f32 	%f3, %f2;
	add.s64 	%rd7, %rd4, %rd5;
	st.global.f32 	[%rd7], %f3;
$L__BB0_2:
	ret;

}


// ===== COMPILED SASS (sm_100) =====

	.target	sm_100

	.elftype	@"ET_EXEC"


//--------------------- .note.nv.tkinfo           --------------------------
	.section	.note.nv.tkinfo,"",@"SHT_NOTE"
	.sectionflags	@"SHF_NOTE_NV_TKINFO"
	.tkinfo
        /*0018*/ 	.word	0x00000002
        /*0030*/ 	.string	""
        /*0030*/ 	.string	"ptxas"
        /*0030*/ 	.string	"Cuda compilation tools, release 13.0, V13.0.88"
        /*0030*/ 	.string	"Build cuda_13.0.r13.0/compiler.36424714_0"
        /*0030*/ 	.string	"-arch sm_100 -m 64 "



//--------------------- .note.nv.cuinfo           --------------------------
	.section	.note.nv.cuinfo,"",@"SHT_NOTE"
	.sectionflags	@"SHF_NOTE_NV_CUINFO"
        /*0018*/ 	.short	0x0002
        /*001a*/ 	.short	0x0064
        /*001c*/ 	.short	0x0082
	.zero		2


//--------------------- .nv.info                  --------------------------
	.section	.nv.info,"",@"SHT_CUDA_INFO"
	.align	4


	//----- nvinfo : EIATTR_REGCOUNT
	.align		4
        /*0000*/ 	.byte	0x04, 0x2f
        /*0002*/ 	.short	(.L_1 - .L_0)
	.align		4
.L_0:
        /*0004*/ 	.word	index@(default_function_kernel)
        /*0008*/ 	.word	0x0000000c


	//----- nvinfo : EIATTR_FRAME_SIZE
	.align		4
.L_1:
        /*000c*/ 	.byte	0x04, 0x11
        /*000e*/ 	.short	(.L_3 - .L_2)
	.align		4
.L_2:
        /*0010*/ 	.word	index@(default_function_kernel)
        /*0014*/ 	.word	0x00000000


	//----- nvinfo : EIATTR_MIN_STACK_SIZE
	.align		4
.L_3:
        /*0018*/ 	.byte	0x04, 0x12
        /*001a*/ 	.short	(.L_5 - .L_4)
	.align		4
.L_4:
        /*001c*/ 	.word	index@(default_function_kernel)
        /*0020*/ 	.word	0x00000000
.L_5:


//--------------------- .nv.compat                --------------------------
	.section	.nv.compat,"",@"SHT_CUDA_COMPAT_INFO"
	.align	4
        /*0000*/ 	.byte	0x02, 0x09, 0x00, 0x00, 0x02, 0x02, 0x01, 0x00, 0x02, 0x05, 0x05, 0x00, 0x03, 0x07, 0x01, 0x01
        /*0010*/ 	.byte	0x02, 0x03, 0x00, 0x00, 0x02, 0x06, 0x01, 0x00, 0x04, 0x0b, 0x08, 0x00, 0x01, 0x00, 0x00, 0x00
        /*0020*/ 	.byte	0x00, 0x00, 0x00, 0x00


//--------------------- .nv.info.default_function_kernel --------------------------
	.section	.nv.info.default_function_kernel,"",@"SHT_CUDA_INFO"
	.sectionflags	@""
	.align	4


	//----- nvinfo : EIATTR_CUDA_API_VERSION
	.align		4
        /*0000*/ 	.byte	0x04, 0x37
        /*0002*/ 	.short	(.L_7 - .L_6)
.L_6:
        /*0004*/ 	.word	0x00000082


	//----- nvinfo : EIATTR_KPARAM_INFO
	.align		4
.L_7:
        /*0008*/ 	.byte	0x04, 0x17
        /*000a*/ 	.short	(.L_9 - .L_8)
.L_8:
        /*000c*/ 	.word	0x00000000
        /*0010*/ 	.short	0x0001
        /*0012*/ 	.short	0x0008
        /*0014*/ 	.byte	0x00, 0xf5, 0x21, 0x00


	//----- nvinfo : EIATTR_KPARAM_INFO
	.align		4
.L_9:
        /*0018*/ 	.byte	0x04, 0x17
        /*001a*/ 	.short	(.L_11 - .L_10)
.L_10:
        /*001c*/ 	.word	0x00000000
        /*0020*/ 	.short	0x0000
        /*0022*/ 	.short	0x0000
        /*0024*/ 	.byte	0x00, 0xf5, 0x21, 0x00


	//----- nvinfo : EIATTR_SPARSE_MMA_MASK
	.align		4
.L_11:
        /*0028*/ 	.byte	0x03, 0x50
        /*002a*/ 	.short	0x0000


	//----- nvinfo : EIATTR_MAXREG_COUNT
	.align		4
        /*002c*/ 	.byte	0x03, 0x1b
        /*002e*/ 	.short	0x00ff


	//----- nvinfo : EIATTR_MERCURY_ISA_VERSION
	.align		4
        /*0030*/ 	.byte	0x03, 0x5f
        /*0032*/ 	.short	0x0101


	//----- nvinfo : EIATTR_VRC_CTA_INIT_COUNT
	.align		4
        /*0034*/ 	.byte	0x02, 0x4a
	.zero		1
	.zero		1


	//----- nvinfo : EIATTR_EXIT_INSTR_OFFSETS
	.align		4
        /*0038*/ 	.byte	0x04, 0x1c
        /*003a*/ 	.short	(.L_13 - .L_12)


	//   ....[0]....
.L_12:
        /*003c*/ 	.word	0x00000070


	//   ....[1]....
        /*0040*/ 	.word	0x00000160


	//----- nvinfo : EIATTR_MAX_THREADS
	.align		4
.L_13:
        /*0044*/ 	.byte	0x04, 0x05
        /*0046*/ 	.short	(.L_15 - .L_14)
.L_14:
        /*0048*/ 	.word	0x00000040
        /*004c*/ 	.word	0x00000001
        /*0050*/ 	.word	0x00000001


	//----- nvinfo : EIATTR_CBANK_PARAM_SIZE
	.align		4
.L_15:
        /*0054*/ 	.byte	0x03, 0x19
        /*0056*/ 	.short	0x0010


	//----- nvinfo : EIATTR_PARAM_CBANK
	.align		4
        /*0058*/ 	.byte	0x04, 0x0a
        /*005a*/ 	.short	(.L_17 - .L_16)
	.align		4
.L_16:
        /*005c*/ 	.word	index@(.nv.constant0.default_function_kernel)
        /*0060*/ 	.short	0x0380
        /*0062*/ 	.short	0x0010


	//----- nvinfo : EIATTR_SW_WAR
	.align		4
.L_17:
        /*0064*/ 	.byte	0x04, 0x36
        /*0066*/ 	.short	(.L_19 - .L_18)
.L_18:
        /*0068*/ 	.word	0x00000008
.L_19:


//--------------------- .nv.callgraph             --------------------------
	.section	.nv.callgraph,"",@"SHT_CUDA_CALLGRAPH"
	.align	4
	.sectionentsize	8
	.align		4
        /*0000*/ 	.word	0x00000000
	.align		4
        /*0004*/ 	.word	0xffffffff
	.align		4
        /*0008*/ 	.word	0x00000000
	.align		4
        /*000c*/ 	.word	0xfffffffe
	.align		4
        /*0010*/ 	.word	0x00000000
	.align		4
        /*0014*/ 	.word	0xfffffffd
	.align		4
        /*0018*/ 	.word	0x00000000
	.align		4
        /*001c*/ 	.word	0xfffffffc


//--------------------- .text.default_function_kernel --------------------------
	.section	.text.default_function_kernel,"ax",@progbits
	.align	128
        .global         default_function_kernel
        .type           default_function_kernel,@function
        .size           default_function_kernel,(.L_x_1 - default_function_kernel)
        .other          default_function_kernel,@"STO_CUDA_ENTRY STV_DEFAULT"
default_function_kernel:
.text.default_function_kernel:
[----:B------:R-:W-:Y:S01]  /*0000*/  LDC R1, c[0x0][0x37c] ;  /* 0x0000df00ff017b82 */ /* 0x000fe20000000800 */
[----:B------:R-:W0:Y:S07]  /*0010*/  S2R R7, SR_TID.X ;  /* 0x0000000000077919 */ /* 0x000e2e0000002100 */
[----:B------:R-:W1:Y:S02]  /*0020*/  S2UR UR5, SR_CTAID.X ;  /* 0x00000000000579c3 */ /* 0x000e640000002500 */
[----:B-1----:R-:W-:Y:S01]  /*0030*/  USHF.L.U32 UR4, UR5, 0x3, URZ ;  /* 0x0000000305047899 */ /* 0x002fe200080006ff */
[----:B0-----:R-:W-:-:S05]  /*0040*/  SHF.R.U32.HI R0, RZ, 0x3, R7 ;  /* 0x00000003ff007819 */ /* 0x001fca0000011607 */
[----:B------:R-:W-:-:S04]  /*0050*/  LOP3.LUT R0, R0, UR4, RZ, 0xfc, !PT ;  /* 0x0000000400007c12 */ /* 0x000fc8000f8efcff */
[----:B------:R-:W-:-:S13]  /*0060*/  ISETP.GT.U32.AND P0, PT, R0, 0x179048, PT ;  /* 0x001790480000780c */ /* 0x000fda0003f04070 */
[----:B------:R-:W-:Y:S05]  /*0070*/  @P0 EXIT ;  /* 0x000000000000094d */ /* 0x000fea0003800000 */
[----:B------:R-:W0:Y:S01]  /*0080*/  LDC.64 R2, c[0x0][0x388] ;  /* 0x0000e200ff027b82 */ /* 0x000e220000000a00 */
[----:B------:R-:W1:Y:S01]  /*0090*/  LDCU.64 UR6, c[0x0][0x358] ;  /* 0x00006b00ff0677ac */ /* 0x000e620008000a00 */
[----:B------:R-:W-:-:S06]  /*00a0*/  USHF.L.U32 UR4, UR5, 0x6, URZ ;  /* 0x0000000605047899 */ /* 0x000fcc00080006ff */
[----:B------:R-:W2:Y:S01]  /*00b0*/  LDC.64 R4, c[0x0][0x380] ;  /* 0x0000e000ff047b82 */ /* 0x000ea20000000a00 */
[----:B------:R-:W-:-:S05]  /*00c0*/  LOP3.LUT R7, R7, UR4, RZ, 0xfc, !PT ;  /* 0x0000000407077c12 */ /* 0x000fca000f8efcff */
[----:B0-----:R-:W-:-:S06]  /*00d0*/  IMAD.WIDE.U32 R2, R7, 0x4, R2 ;  /* 0x0000000407027825 */ /* 0x001fcc00078e0002 */
[----:B-1----:R-:W3:Y:S01]  /*00e0*/  LDG.E.CONSTANT R2, desc[UR6][R2.64] ;  /* 0x0000000602027981 */ /* 0x002ee2000c1e9900 */
[----:B--2---:R-:W-:-:S04]  /*00f0*/  IMAD.WIDE.U32 R4, R7, 0x4, R4 ;  /* 0x0000000407047825 */ /* 0x004fc800078e0004 */
[----:B---3--:R-:W-:-:S05]  /*0100*/  FMUL R0, R2, 1.4426950216293334961 ;  /* 0x3fb8aa3b02007820 */ /* 0x008fca0000400000 */
[----:B------:R-:W-:-:S13]  /*0110*/  FSETP.GEU.AND P0, PT, R0, -126, PT ;  /* 0xc2fc00000000780b */ /* 0x000fda0003f0e000 */
[----:B------:R-:W-:-:S04]  /*0120*/  @!P0 FMUL R0, R0, 0.5 ;  /* 0x3f00000000008820 */ /* 0x000fc80000400000 */
[----:B------:R-:W0:Y:S02]  /*0130*/  MUFU.EX2 R9, R0 ;  /* 0x0000000000097308 */ /* 0x000e240000000800 */
[----:B0-----:R-:W-:-:S05]  /*0140*/  @!P0 FMUL R9, R9, R9 ;  /* 0x0000000909098220 */ /* 0x001fca0000400000 */
[----:B------:R-:W-:Y:S01]  /*0150*/  STG.E desc[UR6][R4.64], R9 ;  /* 0x0000000904007986 */ /* 0x000fe2000c101906 */
[----:B------:R-:W-:Y:S05]  /*0160*/  EXIT ;  /* 0x000000000000794d */ /* 0x000fea0003800000 */
.L_x_0:
[----:B------:R-:W-:-:S00]  /*0170*/  BRA `(.L_x_0) ;  /* 0xfffffffc00fc7947 */ /* 0x000fc0000383ffff */
[----:B------:R-:W-:-:S00]  /*0180*/  NOP ;  /* 0x0000000000007918 */ /* 0x000fc00000000000 */
[----:B------:R-:W-:-:S00]  /*0190*/  NOP ;  /* 0x0000000000007918 */ /* 0x000fc00000000000 */
[----:B------:R-:W-:-:S00]  /*01a0*/  NOP ;  /* 0x0000000000007918 */ /* 0x000fc00000000000 */
[----:B------:R-:W-:-:S00]  /*01b0*/  NOP ;  /* 0x0000000000007918 */ /* 0x000fc00000000000 */
[----:B------:R-:W-:-:S00]  /*01c0*/  NOP ;  /* 0x0000000000007918 */ /* 0x000fc00000000000 */
[----:B------:R-:W-:-:S00]  /*01d0*/  NOP ;  /* 0x0000000000007918 */ /* 0x000fc00000000000 */
[----:B------:R-:W-:-:S00]  /*01e0*/  NOP ;  /* 0x0000000000007918 */ /* 0x000fc00000000000 */
[----:B------:R-:W-:-:S00]  /*01f0*/  NOP ;  /* 0x0000000000007918 */ /* 0x000fc00000000000 */
.L_x_1:


//--------------------- .nv.shared.reserved.0     --------------------------
	.section	.nv.shared.reserved.0,"aw",@nobits
	.weak		__nv_reservedSMEM_offset_0_alias
	.size		__nv_reservedSMEM_offset_0_alias, 0, 64
	.other		__nv_reservedSMEM_offset_0_alias,@"STO_CUDA_RESERVED_SHARED STV_DEFAULT"
__nv_reservedSMEM_offset_0_alias:
	.zero		0
	.zero		64


//--------------------- .nv.constant0.default_function_kernel --------------------------
	.section	.nv.constant0.default_function_kernel,"a",@progbits
	.sectionflags	@""
	.align	4
.nv.constant0.default_function_kernel:
	.zero		912


//--------------------- SYMBOLS --------------------------

	.type		.nv.reservedSmem.offset0,@object
	.size		.nv.reservedSmem.offset0,0x4
